//
// Generated by NVIDIA NVVM Compiler
//
// Compiler Build ID: CL-36424714
// Cuda compilation tools, release 13.0, V13.0.88
// Based on NVVM 20.0.0
//

.version 9.0
.target sm_100
.address_size 64

	// .globl	_Z9getMinGPUPiiii

.visible .entry _Z9getMinGPUPiiii(
	.param .u64 .ptr .align 1 _Z9getMinGPUPiiii_param_0,
	.param .u32 _Z9getMinGPUPiiii_param_1,
	.param .u32 _Z9getMinGPUPiiii_param_2,
	.param .u32 _Z9getMinGPUPiiii_param_3
)
{
	.reg .pred 	%p<3>;
	.reg .b32 	%r<12>;
	.reg .b64 	%rd<7>;

	ld.param.u64 	%rd2, [_Z9getMinGPUPiiii_param_0];
	ld.param.u32 	%r4, [_Z9getMinGPUPiiii_param_1];
	ld.param.u32 	%r5, [_Z9getMinGPUPiiii_param_2];
	ld.param.u32 	%r3, [_Z9getMinGPUPiiii_param_3];
	mov.u32 	%r6, %ctaid.x;
	mov.u32 	%r7, %ntid.x;
	mov.u32 	%r8, %tid.x;
	mad.lo.s32 	%r9, %r6, %r7, %r8;
	mul.lo.s32 	%r1, %r5, %r9;
	add.s32 	%r10, %r1, %r3;
	setp.ge.s32 	%p1, %r10, %r4;
	@%p1 bra 	$L__BB0_3;
	cvta.to.global.u64 	%rd3, %rd2;
	mul.wide.s32 	%rd4, %r1, 4;
	add.s64 	%rd1, %rd3, %rd4;
	ld.global.u32 	%r11, [%rd1];
	mul.wide.s32 	%rd5, %r3, 4;
	add.s64 	%rd6, %rd1, %rd5;
	ld.global.u32 	%r2, [%rd6];
	setp.le.s32 	%p2, %r11, %r2;
	@%p2 bra 	$L__BB0_3;
	st.global.u32 	[%rd1], %r2;
$L__BB0_3:
	ret;

}
	// .globl	_Z9getMaxGPUPiiii
.visible .entry _Z9getMaxGPUPiiii(
	.param .u64 .ptr .align 1 _Z9getMaxGPUPiiii_param_0,
	.param .u32 _Z9getMaxGPUPiiii_param_1,
	.param .u32 _Z9getMaxGPUPiiii_param_2,
	.param .u32 _Z9getMaxGPUPiiii_param_3
)
{
	.reg .pred 	%p<3>;
	.reg .b32 	%r<12>;
	.reg .b64 	%rd<7>;

	ld.param.u64 	%rd2, [_Z9getMaxGPUPiiii_param_0];
	ld.param.u32 	%r4, [_Z9getMaxGPUPiiii_param_1];
	ld.param.u32 	%r5, [_Z9getMaxGPUPiiii_param_2];
	ld.param.u32 	%r3, [_Z9getMaxGPUPiiii_param_3];
	mov.u32 	%r6, %ctaid.x;
	mov.u32 	%r7, %ntid.x;
	mov.u32 	%r8, %tid.x;
	mad.lo.s32 	%r9, %r6, %r7, %r8;
	mul.lo.s32 	%r1, %r5, %r9;
	add.s32 	%r10, %r1, %r3;
	setp.ge.s32 	%p1, %r10, %r4;
	@%p1 bra 	$L__BB1_3;
	cvta.to.global.u64 	%rd3, %rd2;
	mul.wide.s32 	%rd4, %r1, 4;
	add.s64 	%rd1, %rd3, %rd4;
	ld.global.u32 	%r11, [%rd1];
	mul.wide.s32 	%rd5, %r3, 4;
	add.s64 	%rd6, %rd1, %rd5;
	ld.global.u32 	%r2, [%rd6];
	setp.ge.s32 	%p2, %r11, %r2;
	@%p2 bra 	$L__BB1_3;
	st.global.u32 	[%rd1], %r2;
$L__BB1_3:
	ret;

}


// ===== COMPILED SASS (sm_100) =====

	.target	sm_100

	.elftype	@"ET_EXEC"


//--------------------- .note.nv.tkinfo           --------------------------
	.section	.note.nv.tkinfo,"",@"SHT_NOTE"
	.sectionflags	@"SHF_NOTE_NV_TKINFO"
	.tkinfo
        /*0018*/ 	.word	0x00000002
        /*0030*/ 	.string	""
        /*0030*/ 	.string	"ptxas"
        /*0030*/ 	.string	"Cuda compilation tools, release 13.0, V13.0.88"
        /*0030*/ 	.string	"Build cuda_13.0.r13.0/compiler.36424714_0"
        /*0030*/ 	.string	"-arch sm_100 -m 64 "



//--------------------- .note.nv.cuinfo           --------------------------
	.section	.note.nv.cuinfo,"",@"SHT_NOTE"
	.sectionflags	@"SHF_NOTE_NV_CUINFO"
        /*0018*/ 	.short	0x0002
        /*001a*/ 	.short	0x0064
        /*001c*/ 	.short	0x0082
	.zero		2


//--------------------- .nv.info                  --------------------------
	.section	.nv.info,"",@"SHT_CUDA_INFO"
	.align	4


	//----- nvinfo : EIATTR_REGCOUNT
	.align		4
        /*0000*/ 	.byte	0x04, 0x2f
        /*0002*/ 	.short	(.L_1 - .L_0)
	.align		4
.L_0:
        /*0004*/ 	.word	index@(_Z9getMinGPUPiiii)
        /*0008*/ 	.word	0x00000008


	//----- nvinfo : EIATTR_FRAME_SIZE
	.align		4
.L_1:
        /*000c*/ 	.byte	0x04, 0x11
        /*000e*/ 	.short	(.L_3 - .L_2)
	.align		4
.L_2:
        /*0010*/ 	.word	index@(_Z9getMinGPUPiiii)
        /*0014*/ 	.word	0x00000000


	//----- nvinfo : EIATTR_REGCOUNT
	.align		4
.L_3:
        /*0018*/ 	.byte	0x04, 0x2f
        /*001a*/ 	.short	(.L_5 - .L_4)
	.align		4
.L_4:
        /*001c*/ 	.word	index@(_Z9getMaxGPUPiiii)
        /*0020*/ 	.word	0x00000008


	//----- nvinfo : EIATTR_FRAME_SIZE
	.align		4
.L_5:
        /*0024*/ 	.byte	0x04, 0x11
        /*0026*/ 	.short	(.L_7 - .L_6)
	.align		4
.L_6:
        /*0028*/ 	.word	index@(_Z9getMaxGPUPiiii)
        /*002c*/ 	.word	0x00000000


	//----- nvinfo : EIATTR_MIN_STACK_SIZE
	.align		4
.L_7:
        /*0030*/ 	.byte	0x04, 0x12
        /*0032*/ 	.short	(.L_9 - .L_8)
	.align		4
.L_8:
        /*0034*/ 	.word	index@(_Z9getMaxGPUPiiii)
        /*0038*/ 	.word	0x00000000


	//----- nvinfo : EIATTR_MIN_STACK_SIZE
	.align		4
.L_9:
        /*003c*/ 	.byte	0x04, 0x12
        /*003e*/ 	.short	(.L_11 - .L_10)
	.align		4
.L_10:
        /*0040*/ 	.word	index@(_Z9getMinGPUPiiii)
        /*0044*/ 	.word	0x00000000
.L_11:


//--------------------- .nv.compat                --------------------------
	.section	.nv.compat,"",@"SHT_CUDA_COMPAT_INFO"
	.align	4
        /*0000*/ 	.byte	0x02, 0x09, 0x00, 0x00, 0x02, 0x02, 0x01, 0x00, 0x02, 0x05, 0x05, 0x00, 0x03, 0x07, 0x01, 0x01
        /*0010*/ 	.byte	0x02, 0x03, 0x00, 0x00, 0x02, 0x06, 0x01, 0x00, 0x04, 0x0b, 0x08, 0x00, 0x09, 0x00, 0x00, 0x00
        /*0020*/ 	.byte	0x00, 0x00, 0x00, 0x00


//--------------------- .nv.info._Z9getMaxGPUPiiii --------------------------
	.section	.nv.info._Z9getMaxGPUPiiii,"",@"SHT_CUDA_INFO"
	.sectionflags	@""
	.align	4


	//----- nvinfo : EIATTR_CUDA_API_VERSION
	.align		4
        /*0000*/ 	.byte	0x04, 0x37
        /*0002*/ 	.short	(.L_13 - .L_12)
.L_12:
        /*0004*/ 	.word	0x00000082


	//----- nvinfo : EIATTR_KPARAM_INFO
	.align		4
.L_13:
        /*0008*/ 	.byte	0x04, 0x17
        /*000a*/ 	.short	(.L_15 - .L_14)
.L_14:
        /*000c*/ 	.word	0x00000000
        /*0010*/ 	.short	0x0003
        /*0012*/ 	.short	0x0010
        /*0014*/ 	.byte	0x00, 0xf0, 0x11, 0x00


	//----- nvinfo : EIATTR_KPARAM_INFO
	.align		4
.L_15:
        /*0018*/ 	.byte	0x04, 0x17
        /*001a*/ 	.short	(.L_17 - .L_16)
.L_16:
        /*001c*/ 	.word	0x00000000
        /*0020*/ 	.short	0x0002
        /*0022*/ 	.short	0x000c
        /*0024*/ 	.byte	0x00, 0xf0, 0x11, 0x00


	//----- nvinfo : EIATTR_KPARAM_INFO
	.align		4
.L_17:
        /*0028*/ 	.byte	0x04, 0x17
        /*002a*/ 	.short	(.L_19 - .L_18)
.L_18:
        /*002c*/ 	.word	0x00000000
        /*0030*/ 	.short	0x0001
        /*0032*/ 	.short	0x0008
        /*0034*/ 	.byte	0x00, 0xf0, 0x11, 0x00


	//----- nvinfo : EIATTR_KPARAM_INFO
	.align		4
.L_19:
        /*0038*/ 	.byte	0x04, 0x17
        /*003a*/ 	.short	(.L_21 - .L_20)
.L_20:
        /*003c*/ 	.word	0x00000000
        /*0040*/ 	.short	0x0000
        /*0042*/ 	.short	0x0000
        /*0044*/ 	.byte	0x00, 0xf5, 0x21, 0x00


	//----- nvinfo : EIATTR_SPARSE_MMA_MASK
	.align		4
.L_21:
        /*0048*/ 	.byte	0x03, 0x50
        /*004a*/ 	.short	0x0000


	//----- nvinfo : EIATTR_MAXREG_COUNT
	.align		4
        /*004c*/ 	.byte	0x03, 0x1b
        /*004e*/ 	.short	0x00ff


	//----- nvinfo : EIATTR_MERCURY_ISA_VERSION
	.align		4
        /*0050*/ 	.byte	0x03, 0x5f
        /*0052*/ 	.short	0x0101


	//----- nvinfo : EIATTR_VRC_CTA_INIT_COUNT
	.align		4
        /*0054*/ 	.byte	0x02, 0x4a
	.zero		1
	.zero		1


	//----- nvinfo : EIATTR_EXIT_INSTR_OFFSETS
	.align		4
        /*0058*/ 	.byte	0x04, 0x1c
        /*005a*/ 	.short	(.L_23 - .L_22)


	//   ....[0]....
.L_22:
        /*005c*/ 	.word	0x000000a0


	//   ....[1]....
        /*0060*/ 	.word	0x00000120


	//   ....[2]....
        /*0064*/ 	.word	0x00000140


	//----- nvinfo : EIATTR_CBANK_PARAM_SIZE
	.align		4
.L_23:
        /*0068*/ 	.byte	0x03, 0x19
        /*006a*/ 	.short	0x0014


	//----- nvinfo : EIATTR_PARAM_CBANK
	.align		4
        /*006c*/ 	.byte	0x04, 0x0a
        /*006e*/ 	.short	(.L_25 - .L_24)
	.align		4
.L_24:
        /*0070*/ 	.word	index@(.nv.constant0._Z9getMaxGPUPiiii)
        /*0074*/ 	.short	0x0380
        /*0076*/ 	.short	0x0014


	//----- nvinfo : EIATTR_SW_WAR
	.align		4
.L_25:
        /*0078*/ 	.byte	0x04, 0x36
        /*007a*/ 	.short	(.L_27 - .L_26)
.L_26:
        /*007c*/ 	.word	0x00000008
.L_27:


//--------------------- .nv.info._Z9getMinGPUPiiii --------------------------
	.section	.nv.info._Z9getMinGPUPiiii,"",@"SHT_CUDA_INFO"
	.sectionflags	@""
	.align	4


	//----- nvinfo : EIATTR_CUDA_API_VERSION
	.align		4
        /*0000*/ 	.byte	0x04, 0x37
        /*0002*/ 	.short	(.L_29 - .L_28)
.L_28:
        /*0004*/ 	.word	0x00000082


	//----- nvinfo : EIATTR_KPARAM_INFO
	.align		4
.L_29:
        /*0008*/ 	.byte	0x04, 0x17
        /*000a*/ 	.short	(.L_31 - .L_30)
.L_30:
        /*000c*/ 	.word	0x00000000
        /*0010*/ 	.short	0x0003
        /*0012*/ 	.short	0x0010
        /*0014*/ 	.byte	0x00, 0xf0, 0x11, 0x00


	//----- nvinfo : EIATTR_KPARAM_INFO
	.align		4
.L_31:
        /*0018*/ 	.byte	0x04, 0x17
        /*001a*/ 	.short	(.L_33 - .L_32)
.L_32:
        /*001c*/ 	.word	0x00000000
        /*0020*/ 	.short	0x0002
        /*0022*/ 	.short	0x000c
        /*0024*/ 	.byte	0x00, 0xf0, 0x11, 0x00


	//----- nvinfo : EIATTR_KPARAM_INFO
	.align		4
.L_33:
        /*0028*/ 	.byte	0x04, 0x17
        /*002a*/ 	.short	(.L_35 - .L_34)
.L_34:
        /*002c*/ 	.word	0x00000000
        /*0030*/ 	.short	0x0001
        /*0032*/ 	.short	0x0008
        /*0034*/ 	.byte	0x00, 0xf0, 0x11, 0x00


	//----- nvinfo : EIATTR_KPARAM_INFO
	.align		4
.L_35:
        /*0038*/ 	.byte	0x04, 0x17
        /*003a*/ 	.short	(.L_37 - .L_36)
.L_36:
        /*003c*/ 	.word	0x00000000
        /*0040*/ 	.short	0x0000
        /*0042*/ 	.short	0x0000
        /*0044*/ 	.byte	0x00, 0xf5, 0x21, 0x00


	//----- nvinfo : EIATTR_SPARSE_MMA_MASK
	.align		4
.L_37:
        /*0048*/ 	.byte	0x03, 0x50
        /*004a*/ 	.short	0x0000


	//----- nvinfo : EIATTR_MAXREG_COUNT
	.align		4
        /*004c*/ 	.byte	0x03, 0x1b
        /*004e*/ 	.short	0x00ff


	//----- nvinfo : EIATTR_MERCURY_ISA_VERSION
	.align		4
        /*0050*/ 	.byte	0x03, 0x5f
        /*0052*/ 	.short	0x0101


	//----- nvinfo : EIATTR_VRC_CTA_INIT_COUNT
	.align		4
        /*0054*/ 	.byte	0x02, 0x4a
	.zero		1
	.zero		1


	//----- nvinfo : EIATTR_EXIT_INSTR_OFFSETS
	.align		4
        /*0058*/ 	.byte	0x04, 0x1c
        /*005a*/ 	.short	(.L_39 - .L_38)


	//   ....[0]....
.L_38:
        /*005c*/ 	.word	0x000000a0


	//   ....[1]....
        /*0060*/ 	.word	0x00000120


	//   ....[2]....
        /*0064*/ 	.word	0x00000140


	//----- nvinfo : EIATTR_CBANK_PARAM_SIZE
	.align		4
.L_39:
        /*0068*/ 	.byte	0x03, 0x19
        /*006a*/ 	.short	0x0014


	//----- nvinfo : EIATTR_PARAM_CBANK
	.align		4
        /*006c*/ 	.byte	0x04, 0x0a
        /*006e*/ 	.short	(.L_41 - .L_40)
	.align		4
.L_40:
        /*0070*/ 	.word	index@(.nv.constant0._Z9getMinGPUPiiii)
        /*0074*/ 	.short	0x0380
        /*0076*/ 	.short	0x0014


	//----- nvinfo : EIATTR_SW_WAR
	.align		4
.L_41:
        /*0078*/ 	.byte	0x04, 0x36
        /*007a*/ 	.short	(.L_43 - .L_42)
.L_42:
        /*007c*/ 	.word	0x00000008
.L_43:


//--------------------- .nv.callgraph             --------------------------
	.section	.nv.callgraph,"",@"SHT_CUDA_CALLGRAPH"
	.align	4
	.sectionentsize	8
	.align		4
        /*0000*/ 	.word	0x00000000
	.align		4
        /*0004*/ 	.word	0xffffffff
	.align		4
        /*0008*/ 	.word	0x00000000
	.align		4
        /*000c*/ 	.word	0xfffffffe
	.align		4
        /*0010*/ 	.word	0x00000000
	.align		4
        /*0014*/ 	.word	0xfffffffd
	.align		4
        /*0018*/ 	.word	0x00000000
	.align		4
        /*001c*/ 	.word	0xfffffffc


//--------------------- .text._Z9getMaxGPUPiiii   --------------------------
	.section	.text._Z9getMaxGPUPiiii,"ax",@progbits
	.align	128
        .global         _Z9getMaxGPUPiiii
        .type           _Z9getMaxGPUPiiii,@function
        .size           _Z9getMaxGPUPiiii,(.L_x_2 - _Z9getMaxGPUPiiii)
        .other          _Z9getMaxGPUPiiii,@"STO_CUDA_ENTRY STV_DEFAULT"
_Z9getMaxGPUPiiii:
.text._Z9getMaxGPUPiiii:
[----:B------:R-:W-:Y:S01]  /*0000*/  LDC R1, c[0x0][0x37c] ;  /* 0x0000df00ff017b82 */ /* 0x000fe20000000800 */
[----:B------:R-:W0:Y:S07]  /*0010*/  S2R R3, SR_TID.X ;  /* 0x0000000000037919 */ /* 0x000e2e0000002100 */
[----:B------:R-:W0:Y:S01]  /*0020*/  S2UR UR4, SR_CTAID.X ;  /* 0x00000000000479c3 */ /* 0x000e220000002500 */
[----:B------:R-:W1:Y:S07]  /*0030*/  LDCU.64 UR6, c[0x0][0x388] ;  /* 0x00007100ff0677ac */ /* 0x000e6e0008000a00 */
[----:B------:R-:W0:Y:S08]  /*0040*/  LDC R0, c[0x0][0x360] ;  /* 0x0000d800ff007b82 */ /* 0x000e300000000800 */
[----:B------:R-:W2:Y:S01]  /*0050*/  LDC R4, c[0x0][0x390] ;  /* 0x0000e400ff047b82 */ /* 0x000ea20000000800 */
[----:B0-----:R-:W-:-:S04]  /*0060*/  IMAD R0, R0, UR4, R3 ;  /* 0x0000000400007c24 */ /* 0x001fc8000f8e0203 */
[----:B-1----:R-:W-:-:S05]  /*0070*/  IMAD R5, R0, UR7, RZ ;  /* 0x0000000700057c24 */ /* 0x002fca000f8e02ff */
[----:B--2---:R-:W-:-:S04]  /*0080*/  IADD3 R0, PT, PT, R5, R4, RZ ;  /* 0x0000000405007210 */ /* 0x004fc80007ffe0ff */
[----:B------:R-:W-:-:S13]  /*0090*/  ISETP.GE.AND P0, PT, R0, UR6, PT ;  /* 0x0000000600007c0c */ /* 0x000fda000bf06270 */
[----:B------:R-:W-:Y:S05]  /*00a0*/  @P0 EXIT ;  /* 0x000000000000094d */ /* 0x000fea0003800000 */
[----:B------:R-:W0:Y:S01]  /*00b0*/  LDC.64 R2, c[0x0][0x380] ;  /* 0x0000e000ff027b82 */ /* 0x000e220000000a00 */
[----:B------:R-:W1:Y:S01]  /*00c0*/  LDCU.64 UR4, c[0x0][0x358] ;  /* 0x00006b00ff0477ac */ /* 0x000e620008000a00 */
[----:B0-----:R-:W-:-:S05]  /*00d0*/  IMAD.WIDE R2, R5, 0x4, R2 ;  /* 0x0000000405027825 */ /* 0x001fca00078e0202 */
[----:B-1----:R-:W2:Y:S01]  /*00e0*/  LDG.E R0, desc[UR4][R2.64] ;  /* 0x0000000402007981 */ /* 0x002ea2000c1e1900 */
[----:B------:R-:W-:-:S06]  /*00f0*/  IMAD.WIDE R4, R4, 0x4, R2 ;  /* 0x0000000404047825 */ /* 0x000fcc00078e0202 */
[----:B------:R-:W2:Y:S02]  /*0100*/  LDG.E R5, desc[UR4][R4.64] ;  /* 0x0000000404057981 */ /* 0x000ea4000c1e1900 */
[----:B--2---:R-:W-:-:S13]  /*0110*/  ISETP.GE.AND P0, PT, R0, R5, PT ;  /* 0x000000050000720c */ /* 0x004fda0003f06270 */
[----:B------:R-:W-:Y:S05]  /*0120*/  @P0 EXIT ;  /* 0x000000000000094d */ /* 0x000fea0003800000 */
[----:B------:R-:W-:Y:S01]  /*0130*/  STG.E desc[UR4][R2.64], R5 ;  /* 0x0000000502007986 */ /* 0x000fe2000c101904 */
[----:B------:R-:W-:Y:S05]  /*0140*/  EXIT ;  /* 0x000000000000794d */ /* 0x000fea0003800000 */
.L_x_0:
[----:B------:R-:W-:-:S00]  /*0150*/  BRA `(.L_x_0) ;  /* 0xfffffffc00fc7947 */ /* 0x000fc0000383ffff */
[----:B------:R-:W-:-:S00]  /*0160*/  NOP ;  /* 0x0000000000007918 */ /* 0x000fc00000000000 */
        /* <DEDUP_REMOVED lines=9> */
.L_x_2:


//--------------------- .text._Z9getMinGPUPiiii   --------------------------
	.section	.text._Z9getMinGPUPiiii,"ax",@progbits
	.align	128
        .global         _Z9getMinGPUPiiii
        .type           _Z9getMinGPUPiiii,@function
        .size           _Z9getMinGPUPiiii,(.L_x_3 - _Z9getMinGPUPiiii)
        .other          _Z9getMinGPUPiiii,@"STO_CUDA_ENTRY STV_DEFAULT"
_Z9getMinGPUPiiii:
.text._Z9getMinGPUPiiii:
        /* <DEDUP_REMOVED lines=17> */
[----:B--2---:R-:W-:-:S13]  /*0110*/  ISETP.GT.AND P0, PT, R0, R5, PT ;  /* 0x000000050000720c */ /* 0x004fda0003f04270 */
[----:B------:R-:W-:Y:S05]  /*0120*/  @!P0 EXIT ;  /* 0x000000000000894d */ /* 0x000fea0003800000 */
[----:B------:R-:W-:Y:S01]  /*0130*/  STG.E desc[UR4][R2.64], R5 ;  /* 0x0000000502007986 */ /* 0x000fe2000c101904 */
[----:B------:R-:W-:Y:S05]  /*0140*/  EXIT ;  /* 0x000000000000794d */ /* 0x000fea0003800000 */
.L_x_1:
        /* <DEDUP_REMOVED lines=11> */
.L_x_3:


//--------------------- .nv.shared.reserved.0     --------------------------
	.section	.nv.shared.reserved.0,"aw",@nobits
	.weak		__nv_reservedSMEM_offset_0_alias
	.size		__nv_reservedSMEM_offset_0_alias, 0, 64
	.other		__nv_reservedSMEM_offset_0_alias,@"STO_CUDA_RESERVED_SHARED STV_DEFAULT"
__nv_reservedSMEM_offset_0_alias:
	.zero		0
	.zero		64


//--------------------- .nv.constant0._Z9getMaxGPUPiiii --------------------------
	.section	.nv.constant0._Z9getMaxGPUPiiii,"a",@progbits
	.sectionflags	@""
	.align	4
.nv.constant0._Z9getMaxGPUPiiii:
	.zero		916


//--------------------- .nv.constant0._Z9getMinGPUPiiii --------------------------
	.section	.nv.constant0._Z9getMinGPUPiiii,"a",@progbits
	.sectionflags	@""
	.align	4
.nv.constant0._Z9getMinGPUPiiii:
	.zero		916


//--------------------- SYMBOLS --------------------------

	.type		.nv.reservedSmem.offset0,@object
	.size		.nv.reservedSmem.offset0,0x4
